	.headerflags	@"EF_CUDA_TEXMODE_UNIFIED EF_CUDA_64BIT_ADDRESS EF_CUDA_ACCELERATORS EF_CUDA_SM90 EF_CUDA_VIRTUAL_SM(EF_CUDA_SM90)"
	.elftype	@"ET_EXEC"


//--------------------- .nv.info                  --------------------------
	.section	.nv.info,"",@"SHT_CUDA_INFO"
	.align	4


	//----- nvinfo : EIATTR_REGCOUNT
	.align		4
        /*0000*/ 	.byte	0x04, 0x2f
        /*0002*/ 	.short	(.L_3 - .L_2)
	.align		4
.L_2:
        /*0004*/ 	.word	index@(triton_poi_fused__native_batch_norm_legit_no_training_mul_sigmoid_90)
        /*0008*/ 	.word	0x00000014


	//----- nvinfo : EIATTR_MIN_STACK_SIZE
	.align		4
.L_3:
        /*000c*/ 	.byte	0x04, 0x12
        /*000e*/ 	.short	(.L_5 - .L_4)
	.align		4
.L_4:
        /*0010*/ 	.word	index@(triton_poi_fused__native_batch_norm_legit_no_training_mul_sigmoid_90)
        /*0014*/ 	.word	0x00000000


	//----- nvinfo : EIATTR_FRAME_SIZE
	.align		4
.L_5:
        /*0018*/ 	.byte	0x04, 0x11
        /*001a*/ 	.short	(.L_7 - .L_6)
	.align		4
.L_6:
        /*001c*/ 	.word	index@(triton_poi_fused__native_batch_norm_legit_no_training_mul_sigmoid_90)
        /*0020*/ 	.word	0x00000000


	//----- nvinfo : EIATTR_MIN_STACK_SIZE
	.align		4
.L_7:
        /*0024*/ 	.byte	0x04, 0x12
        /*0026*/ 	.short	(.L_9 - .L_8)
	.align		4
.L_8:
        /*0028*/ 	.word	index@(triton_poi_fused__native_batch_norm_legit_no_training_mul_sigmoid_90)
        /*002c*/ 	.word	0x00000000
.L_9:


//--------------------- .nv.info.triton_poi_fused__native_batch_norm_legit_no_training_mul_sigmoid_90 --------------------------
	.section	.nv.info.triton_poi_fused__native_batch_norm_legit_no_training_mul_sigmoid_90,"",@"SHT_CUDA_INFO"
	.sectionflags	@""
	.align	4


	//----- nvinfo : EIATTR_CUDA_API_VERSION
	.align		4
        /*0000*/ 	.byte	0x04, 0x37
        /*0002*/ 	.short	(.L_11 - .L_10)
.L_10:
        /*0004*/ 	.word	0x0000007c


	//----- nvinfo : EIATTR_KPARAM_INFO
	.align		4
.L_11:
        /*0008*/ 	.byte	0x04, 0x17
        /*000a*/ 	.short	(.L_13 - .L_12)
.L_12:
        /*000c*/ 	.word	0x00000000
        /*0010*/ 	.short	0x0006
        /*0012*/ 	.short	0x0030
        /*0014*/ 	.byte	0x00, 0xf0, 0x11, 0x00


	//----- nvinfo : EIATTR_KPARAM_INFO
	.align		4
.L_13:
        /*0018*/ 	.byte	0x04, 0x17
        /*001a*/ 	.short	(.L_15 - .L_14)
.L_14:
        /*001c*/ 	.word	0x00000000
        /*0020*/ 	.short	0x0005
        /*0022*/ 	.short	0x0028
        /*0024*/ 	.byte	0x00, 0xf4, 0x21, 0x00


	//----- nvinfo : EIATTR_KPARAM_INFO
	.align		4
.L_15:
        /*0028*/ 	.byte	0x04, 0x17
        /*002a*/ 	.short	(.L_17 - .L_16)
.L_16:
        /*002c*/ 	.word	0x00000000
        /*0030*/ 	.short	0x0004
        /*0032*/ 	.short	0x0020
        /*0034*/ 	.byte	0x00, 0xf4, 0x21, 0x00


	//----- nvinfo : EIATTR_KPARAM_INFO
	.align		4
.L_17:
        /*0038*/ 	.byte	0x04, 0x17
        /*003a*/ 	.short	(.L_19 - .L_18)
.L_18:
        /*003c*/ 	.word	0x00000000
        /*0040*/ 	.short	0x0003
        /*0042*/ 	.short	0x0018
        /*0044*/ 	.byte	0x00, 0xf4, 0x21, 0x00


	//----- nvinfo : EIATTR_KPARAM_INFO
	.align		4
.L_19:
        /*0048*/ 	.byte	0x04, 0x17
        /*004a*/ 	.short	(.L_21 - .L_20)
.L_20:
        /*004c*/ 	.word	0x00000000
        /*0050*/ 	.short	0x0002
        /*0052*/ 	.short	0x0010
        /*0054*/ 	.byte	0x00, 0xf4, 0x21, 0x00


	//----- nvinfo : EIATTR_KPARAM_INFO
	.align		4
.L_21:
        /*0058*/ 	.byte	0x04, 0x17
        /*005a*/ 	.short	(.L_23 - .L_22)
.L_22:
        /*005c*/ 	.word	0x00000000
        /*0060*/ 	.short	0x0001
        /*0062*/ 	.short	0x0008
        /*0064*/ 	.byte	0x00, 0xf4, 0x21, 0x00


	//----- nvinfo : EIATTR_KPARAM_INFO
	.align		4
.L_23:
        /*0068*/ 	.byte	0x04, 0x17
        /*006a*/ 	.short	(.L_25 - .L_24)
.L_24:
        /*006c*/ 	.word	0x00000000
        /*0070*/ 	.short	0x0000
        /*0072*/ 	.short	0x0000
        /*0074*/ 	.byte	0x00, 0xf4, 0x21, 0x00


	//----- nvinfo : EIATTR_SPARSE_MMA_MASK
	.align		4
.L_25:
        /*0078*/ 	.byte	0x03, 0x50
        /*007a*/ 	.short	0x0000


	//----- nvinfo : EIATTR_MAXREG_COUNT
	.align		4
        /*007c*/ 	.byte	0x03, 0x1b
        /*007e*/ 	.short	0x00ff


	//----- nvinfo : EIATTR_EXIT_INSTR_OFFSETS
	.align		4
        /*0080*/ 	.byte	0x04, 0x1c
        /*0082*/ 	.short	(.L_27 - .L_26)


	//   ....[0]....
.L_26:
        /*0084*/ 	.word	0x000003b0


	//   ....[1]....
        /*0088*/ 	.word	0x000003d0


	//----- nvinfo : EIATTR_REQNTID
	.align		4
.L_27:
        /*008c*/ 	.byte	0x04, 0x10
        /*008e*/ 	.short	(.L_29 - .L_28)
.L_28:
        /*0090*/ 	.word	0x00000080
        /*0094*/ 	.word	0x00000001
        /*0098*/ 	.word	0x00000001


	//----- nvinfo : EIATTR_CBANK_PARAM_SIZE
	.align		4
.L_29:
        /*009c*/ 	.byte	0x03, 0x19
        /*009e*/ 	.short	0x0034


	//----- nvinfo : EIATTR_PARAM_CBANK
	.align		4
        /*00a0*/ 	.byte	0x04, 0x0a
        /*00a2*/ 	.short	(.L_31 - .L_30)
	.align		4
.L_30:
        /*00a4*/ 	.word	index@(.nv.constant0.triton_poi_fused__native_batch_norm_legit_no_training_mul_sigmoid_90)
        /*00a8*/ 	.short	0x0210
        /*00aa*/ 	.short	0x0034


	//----- nvinfo : EIATTR_SW_WAR
	.align		4
.L_31:
        /*00ac*/ 	.byte	0x04, 0x36
        /*00ae*/ 	.short	(.L_33 - .L_32)
.L_32:
        /*00b0*/ 	.word	0x00000008
.L_33:


//--------------------- .nv.callgraph             --------------------------
	.section	.nv.callgraph,"",@"SHT_CUDA_CALLGRAPH"
	.align	4
	.sectionentsize	8
	.align		4
        /*0000*/ 	.word	0x00000000
	.align		4
        /*0004*/ 	.word	0xffffffff
	.align		4
        /*0008*/ 	.word	0x00000000
	.align		4
        /*000c*/ 	.word	0xfffffffe
	.align		4
        /*0010*/ 	.word	0x00000000
	.align		4
        /*0014*/ 	.word	0xfffffffd
	.align		4
        /*0018*/ 	.word	0x00000000
	.align		4
        /*001c*/ 	.word	0xfffffffc


//--------------------- .nv.constant4             --------------------------
	.section	.nv.constant4,"a",@progbits
	.align	8
	.align		8
.nv.constant4:
        /*0000*/ 	.dword	_$_str
	.align		8
        /*0008*/ 	.dword	_$_str_$_2


//--------------------- .text.triton_poi_fused__native_batch_norm_legit_no_training_mul_sigmoid_90 --------------------------
	.section	.text.triton_poi_fused__native_batch_norm_legit_no_training_mul_sigmoid_90,"ax",@progbits
	.align	128
        .global         triton_poi_fused__native_batch_norm_legit_no_training_mul_sigmoid_90
        .type           triton_poi_fused__native_batch_norm_legit_no_training_mul_sigmoid_90,@function
        .size           triton_poi_fused__native_batch_norm_legit_no_training_mul_sigmoid_90,(.L_x_1 - triton_poi_fused__native_batch_norm_legit_no_training_mul_sigmoid_90)
        .other          triton_poi_fused__native_batch_norm_legit_no_training_mul_sigmoid_90,@"STO_CUDA_ENTRY STV_DEFAULT"
triton_poi_fused__native_batch_norm_legit_no_training_mul_sigmoid_90:
.text.triton_poi_fused__native_batch_norm_legit_no_training_mul_sigmoid_90:
[----:B------:R-:W0:Y:S01]  /*0000*/  LDC R1, c[0x0][0x28] ;  /* 0x00000a00ff017b82 */ /* 0x000e220000000800 */
[----:B------:R-:W1:Y:S07]  /*0010*/  S2R R2, SR_TID.X ;  /* 0x0000000000027919 */ /* 0x000e6e0000002100 */
[----:B------:R-:W2:Y:S01]  /*0020*/  LDC.64 R8, c[0x0][0x228] ;  /* 0x00008a00ff087b82 */ /* 0x000ea20000000a00 */
[----:B------:R-:W-:Y:S01]  /*0030*/  ULDC.64 UR4, c[0x0][0x208] ;  /* 0x0000820000047ab9 */ /* 0x000fe20000000a00 */
[----:B------:R-:W3:Y:S06]  /*0040*/  S2R R3, SR_CTAID.X ;  /* 0x0000000000037919 */ /* 0x000eec0000002500 */
[----:B------:R-:W4:Y:S08]  /*0050*/  LDC.64 R6, c[0x0][0x220] ;  /* 0x00008800ff067b82 */ /* 0x000f300000000a00 */
[----:B------:R-:W5:Y:S08]  /*0060*/  LDC.64 R10, c[0x0][0x230] ;  /* 0x00008c00ff0a7b82 */ /* 0x000f700000000a00 */
[----:B------:R-:W5:Y:S01]  /*0070*/  LDC.64 R12, c[0x0][0x238] ;  /* 0x00008e00ff0c7b82 */ /* 0x000f620000000a00 */
[----:B-1----:R-:W-:-:S04]  /*0080*/  LOP3.LUT R2, R2, 0x7f, RZ, 0xc0, !PT ;  /* 0x0000007f02027812 */ /* 0x002fc800078ec0ff */
[----:B---3--:R-:W-:Y:S01]  /*0090*/  LEA R3, R3, R2, 0x7 ;  /* 0x0000000203037211 */ /* 0x008fe200078e38ff */
[----:B------:R-:W-:-:S03]  /*00a0*/  HFMA2.MMA R2, -RZ, RZ, 0, 0 ;  /* 0x00000000ff027435 */ /* 0x000fc600000001ff */
[----:B------:R-:W-:-:S07]  /*00b0*/  ISETP.GE.AND P0, PT, R3, 0x38a0, PT ;  /* 0x000038a00300780c */ /* 0x000fce0003f06270 */
[----:B------:R-:W-:-:S05]  /*00c0*/  IMAD.HI R0, R3, -0x6f5433fd, R2 ;  /* 0x90abcc0303007827 */ /* 0x000fca00078e0202 */
[----:B------:R-:W-:-:S04]  /*00d0*/  SHF.R.U32.HI R5, RZ, 0x1f, R0 ;  /* 0x0000001fff057819 */ /* 0x000fc80000011600 */
[----:B------:R-:W-:-:S05]  /*00e0*/  LEA.HI.SX32 R5, R0, R5, 0x17 ;  /* 0x0000000500057211 */ /* 0x000fca00078fbaff */
[----:B------:R-:W-:Y:S02]  /*00f0*/  IMAD R15, R5, -0x38a, R3 ;  /* 0xfffffc76050f7824 */ /* 0x000fe400078e0203 */
[----:B------:R-:W1:Y:S02]  /*0100*/  LDC.64 R4, c[0x0][0x218] ;  /* 0x00008600ff047b82 */ /* 0x000e640000000a00 */
[----:B--2---:R-:W-:-:S05]  /*0110*/  IMAD.WIDE R8, R15, 0x4, R8 ;  /* 0x000000040f087825 */ /* 0x004fca00078e0208 */
[----:B------:R5:W2:Y:S01]  /*0120*/  @!P0 LDG.E.EL R2, desc[UR4][R8.64] ;  /* 0x0000000408028981 */ /* 0x000aa2000c2e1900 */
[----:B------:R-:W-:Y:S01]  /*0130*/  HFMA2.MMA R17, -RZ, RZ, 0, 0 ;  /* 0x00000000ff117435 */ /* 0x000fe200000001ff */
[----:B------:R-:W-:Y:S01]  /*0140*/  MOV R0, RZ ;  /* 0x000000ff00007202 */ /* 0x000fe20000000f00 */
[----:B----4-:R-:W-:-:S04]  /*0150*/  IMAD.WIDE R6, R15, 0x4, R6 ;  /* 0x000000040f067825 */ /* 0x010fc800078e0206 */
[----:B-----5:R-:W-:-:S04]  /*0160*/  IMAD.WIDE R8, R15, 0x4, R10 ;  /* 0x000000040f087825 */ /* 0x020fc800078e020a */
[----:B------:R-:W3:Y:S01]  /*0170*/  @!P0 LDG.E.EL R17, desc[UR4][R6.64] ;  /* 0x0000000406118981 */ /* 0x000ee2000c2e1900 */
[----:B-1----:R-:W-:-:S04]  /*0180*/  IMAD.WIDE R4, R3, 0x4, R4 ;  /* 0x0000000403047825 */ /* 0x002fc800078e0204 */
[----:B0-----:R-:W-:Y:S01]  /*0190*/  IMAD.WIDE R10, R15, 0x4, R12 ;  /* 0x000000040f0a7825 */ /* 0x001fe200078e020c */
[----:B------:R0:W3:Y:S01]  /*01a0*/  @!P0 LDG.E R0, desc[UR4][R4.64] ;  /* 0x0000000404008981 */ /* 0x0000e2000c1e1900 */
[----:B------:R-:W-:-:S06]  /*01b0*/  CS2R R12, SRZ ;  /* 0x00000000000c7805 */ /* 0x000fcc000001ff00 */
[----:B------:R-:W4:Y:S04]  /*01c0*/  @!P0 LDG.E.EL R12, desc[UR4][R8.64] ;  /* 0x00000004080c8981 */ /* 0x000f28000c2e1900 */
[----:B------:R-:W4:Y:S01]  /*01d0*/  @!P0 LDG.E.EL R13, desc[UR4][R10.64] ;  /* 0x000000040a0d8981 */ /* 0x000f22000c2e1900 */
[----:B------:R-:W-:Y:S01]  /*01e0*/  MOV R15, 0x3e800000 ;  /* 0x3e800000000f7802 */ /* 0x000fe20000000f00 */
[----:B--2---:R-:W-:-:S04]  /*01f0*/  FADD R2, R2, 9.9999997473787516356e-06 ;  /* 0x3727c5ac02027421 */ /* 0x004fc80000000000 */
[----:B------:R-:W1:Y:S02]  /*0200*/  MUFU.SQRT R14, R2 ;  /* 0x00000002000e7308 */ /* 0x000e640000002000 */
[C---:B-1----:R-:W-:Y:S02]  /*0210*/  FSETP.GT.AND P1, PT, R14.reuse, 8.50705917302346158658e+37, PT ;  /* 0x7e8000000e00780b */ /* 0x042fe40003f24000 */
[----:B------:R-:W-:-:S11]  /*0220*/  FSETP.GEU.AND P2, PT, R14, 1.175494350822287508e-38, PT ;  /* 0x008000000e00780b */ /* 0x000fd60003f4e000 */
[----:B------:R-:W-:-:S04]  /*0230*/  @P1 FMUL R14, R14, 0.25 ;  /* 0x3e8000000e0e1820 */ /* 0x000fc80000400000 */
[----:B------:R-:W-:-:S06]  /*0240*/  @!P2 FMUL R14, R14, 16777216 ;  /* 0x4b8000000e0ea820 */ /* 0x000fcc0000400000 */
[----:B------:R-:W1:Y:S01]  /*0250*/  MUFU.RCP R14, R14 ;  /* 0x0000000e000e7308 */ /* 0x000e620000001000 */
[----:B0-----:R-:W-:Y:S01]  /*0260*/  FSEL R5, R15, 1, P1 ;  /* 0x3f8000000f057808 */ /* 0x001fe20000800000 */
[----:B---3--:R-:W-:-:S04]  /*0270*/  FADD R0, -R17, R0 ;  /* 0x0000000011007221 */ /* 0x008fc80000000100 */
[----:B------:R-:W-:-:S04]  /*0280*/  @!P2 FMUL R5, R5, 16777216 ;  /* 0x4b8000000505a820 */ /* 0x000fc80000400000 */
[----:B-1----:R-:W-:-:S04]  /*0290*/  FMUL R5, R14, R5 ;  /* 0x000000050e057220 */ /* 0x002fc80000400000 */
[----:B------:R-:W-:Y:S02]  /*02a0*/  FMUL R0, R0, R5 ;  /* 0x0000000500007220 */ /* 0x000fe40000400000 */
[----:B------:R-:W0:Y:S02]  /*02b0*/  LDC.64 R4, c[0x0][0x210] ;  /* 0x00008400ff047b82 */ /* 0x000e240000000a00 */
[----:B----4-:R-:W-:-:S04]  /*02c0*/  FFMA R0, R0, R12, R13 ;  /* 0x0000000c00007223 */ /* 0x010fc8000000000d */
[----:B------:R-:W-:-:S04]  /*02d0*/  FADD R2, RZ, -R0 ;  /* 0x80000000ff027221 */ /* 0x000fc80000000000 */
[----:B------:R-:W-:-:S05]  /*02e0*/  FMUL R6, R2, 1.4426950216293334961 ;  /* 0x3fb8aa3b02067820 */ /* 0x000fca0000400000 */
[----:B------:R-:W-:-:S13]  /*02f0*/  FSETP.GEU.AND P1, PT, R6, -126, PT ;  /* 0xc2fc00000600780b */ /* 0x000fda0003f2e000 */
[----:B------:R-:W-:-:S04]  /*0300*/  @!P1 FMUL R6, R6, 0.5 ;  /* 0x3f00000006069820 */ /* 0x000fc80000400000 */
[----:B------:R-:W1:Y:S02]  /*0310*/  MUFU.EX2 R2, R6 ;  /* 0x0000000600027308 */ /* 0x000e640000000800 */
[----:B-1----:R-:W-:-:S04]  /*0320*/  @!P1 FMUL R2, R2, R2 ;  /* 0x0000000202029220 */ /* 0x002fc80000400000 */
[----:B------:R-:W-:-:S05]  /*0330*/  FADD R7, R2, 1 ;  /* 0x3f80000002077421 */ /* 0x000fca0000000000 */
[----:B------:R-:W-:-:S13]  /*0340*/  FSETP.GT.AND P1, PT, R7, 8.50705917302346158658e+37, PT ;  /* 0x7e8000000700780b */ /* 0x000fda0003f24000 */
[----:B------:R-:W-:-:S06]  /*0350*/  @P1 FMUL R7, R7, 0.25 ;  /* 0x3e80000007071820 */ /* 0x000fcc0000400000 */
[----:B------:R-:W1:Y:S01]  /*0360*/  MUFU.RCP R7, R7 ;  /* 0x0000000700077308 */ /* 0x000e620000001000 */
[----:B------:R-:W-:-:S05]  /*0370*/  FSEL R2, R15, 1, P1 ;  /* 0x3f8000000f027808 */ /* 0x000fca0000800000 */
[----:B-1----:R-:W-:Y:S01]  /*0380*/  FMUL R9, R7, R2 ;  /* 0x0000000207097220 */ /* 0x002fe20000400000 */
[----:B0-----:R-:W-:-:S04]  /*0390*/  IMAD.WIDE R2, R3, 0x4, R4 ;  /* 0x0000000403027825 */ /* 0x001fc800078e0204 */
[----:B------:R-:W-:Y:S01]  /*03a0*/  FMUL R9, R0, R9 ;  /* 0x0000000900097220 */ /* 0x000fe20000400000 */
[----:B------:R-:W-:Y:S06]  /*03b0*/  @P0 EXIT ;  /* 0x000000000000094d */ /* 0x000fec0003800000 */
[----:B------:R-:W-:Y:S01]  /*03c0*/  STG.E desc[UR4][R2.64], R9 ;  /* 0x0000000902007986 */ /* 0x000fe2000c101904 */
[----:B------:R-:W-:Y:S05]  /*03d0*/  EXIT ;  /* 0x000000000000794d */ /* 0x000fea0003800000 */
.L_x_0:
[----:B------:R-:W-:-:S00]  /*03e0*/  BRA `(.L_x_0) ;  /* 0xfffffffc00fc7947 */ /* 0x000fc0000383ffff */
[----:B------:R-:W-:-:S00]  /*03f0*/  NOP ;  /* 0x0000000000007918 */ /* 0x000fc00000000000 */
        /* <DEDUP_REMOVED lines=8> */
.L_x_1:


//--------------------- .nv.global.init           --------------------------
	.section	.nv.global.init,"aw",@progbits
.nv.global.init:
	.type		_$_str,@object
	.size		_$_str,(_$_str_$_2 - _$_str)
_$_str:
        /*0000*/ 	.byte	0x5f, 0x5f, 0x43, 0x55, 0x44, 0x41, 0x5f, 0x46, 0x54, 0x5a, 0x00
	.type		_$_str_$_2,@object
	.size		_$_str_$_2,(.L_1 - _$_str_$_2)
_$_str_$_2:
        /*000b*/ 	.byte	0x5f, 0x5f, 0x43, 0x55, 0x44, 0x41, 0x5f, 0x50, 0x52, 0x45, 0x43, 0x5f, 0x53, 0x51, 0x52, 0x54
        /*001b*/ 	.byte	0x00
.L_1:


//--------------------- .nv.constant0.triton_poi_fused__native_batch_norm_legit_no_training_mul_sigmoid_90 --------------------------
	.section	.nv.constant0.triton_poi_fused__native_batch_norm_legit_no_training_mul_sigmoid_90,"a",@progbits
	.sectionflags	@""
	.align	4
.nv.constant0.triton_poi_fused__native_batch_norm_legit_no_training_mul_sigmoid_90:
	.zero		580
